	.headerflags	@"EF_CUDA_TEXMODE_UNIFIED EF_CUDA_64BIT_ADDRESS EF_CUDA_ACCELERATORS EF_CUDA_SM90 EF_CUDA_VIRTUAL_SM(EF_CUDA_SM90)"
	.elftype	@"ET_EXEC"


//--------------------- .nv.info                  --------------------------
	.section	.nv.info,"",@"SHT_CUDA_INFO"
	.align	4


	//----- nvinfo : EIATTR_REGCOUNT
	.align		4
        /*0000*/ 	.byte	0x04, 0x2f
        /*0002*/ 	.short	(.L_1 - .L_0)
	.align		4
.L_0:
        /*0004*/ 	.word	index@(triton_poi_fused_convolution_relu_8)
        /*0008*/ 	.word	0x00000020


	//----- nvinfo : EIATTR_MIN_STACK_SIZE
	.align		4
.L_1:
        /*000c*/ 	.byte	0x04, 0x12
        /*000e*/ 	.short	(.L_3 - .L_2)
	.align		4
.L_2:
        /*0010*/ 	.word	index@(triton_poi_fused_convolution_relu_8)
        /*0014*/ 	.word	0x00000000


	//----- nvinfo : EIATTR_FRAME_SIZE
	.align		4
.L_3:
        /*0018*/ 	.byte	0x04, 0x11
        /*001a*/ 	.short	(.L_5 - .L_4)
	.align		4
.L_4:
        /*001c*/ 	.word	index@(triton_poi_fused_convolution_relu_8)
        /*0020*/ 	.word	0x00000000


	//----- nvinfo : EIATTR_MIN_STACK_SIZE
	.align		4
.L_5:
        /*0024*/ 	.byte	0x04, 0x12
        /*0026*/ 	.short	(.L_7 - .L_6)
	.align		4
.L_6:
        /*0028*/ 	.word	index@(triton_poi_fused_convolution_relu_8)
        /*002c*/ 	.word	0x00000000
.L_7:


//--------------------- .nv.info.triton_poi_fused_convolution_relu_8 --------------------------
	.section	.nv.info.triton_poi_fused_convolution_relu_8,"",@"SHT_CUDA_INFO"
	.sectionflags	@""
	.align	4


	//----- nvinfo : EIATTR_CUDA_API_VERSION
	.align		4
        /*0000*/ 	.byte	0x04, 0x37
        /*0002*/ 	.short	(.L_9 - .L_8)
.L_8:
        /*0004*/ 	.word	0x0000007c


	//----- nvinfo : EIATTR_KPARAM_INFO
	.align		4
.L_9:
        /*0008*/ 	.byte	0x04, 0x17
        /*000a*/ 	.short	(.L_11 - .L_10)
.L_10:
        /*000c*/ 	.word	0x00000000
        /*0010*/ 	.short	0x0002
        /*0012*/ 	.short	0x0010
        /*0014*/ 	.byte	0x00, 0xf0, 0x11, 0x00


	//----- nvinfo : EIATTR_KPARAM_INFO
	.align		4
.L_11:
        /*0018*/ 	.byte	0x04, 0x17
        /*001a*/ 	.short	(.L_13 - .L_12)
.L_12:
        /*001c*/ 	.word	0x00000000
        /*0020*/ 	.short	0x0001
        /*0022*/ 	.short	0x0008
        /*0024*/ 	.byte	0x00, 0xf4, 0x21, 0x00


	//----- nvinfo : EIATTR_KPARAM_INFO
	.align		4
.L_13:
        /*0028*/ 	.byte	0x04, 0x17
        /*002a*/ 	.short	(.L_15 - .L_14)
.L_14:
        /*002c*/ 	.word	0x00000000
        /*0030*/ 	.short	0x0000
        /*0032*/ 	.short	0x0000
        /*0034*/ 	.byte	0x00, 0xf4, 0x21, 0x00


	//----- nvinfo : EIATTR_SPARSE_MMA_MASK
	.align		4
.L_15:
        /*0038*/ 	.byte	0x03, 0x50
        /*003a*/ 	.short	0x0000


	//----- nvinfo : EIATTR_MAXREG_COUNT
	.align		4
        /*003c*/ 	.byte	0x03, 0x1b
        /*003e*/ 	.short	0x00ff


	//----- nvinfo : EIATTR_EXIT_INSTR_OFFSETS
	.align		4
        /*0040*/ 	.byte	0x04, 0x1c
        /*0042*/ 	.short	(.L_17 - .L_16)


	//   ....[0]....
.L_16:
        /*0044*/ 	.word	0x000007d0


	//   ....[1]....
        /*0048*/ 	.word	0x000007f0


	//----- nvinfo : EIATTR_REQNTID
	.align		4
.L_17:
        /*004c*/ 	.byte	0x04, 0x10
        /*004e*/ 	.short	(.L_19 - .L_18)
.L_18:
        /*0050*/ 	.word	0x00000080
        /*0054*/ 	.word	0x00000001
        /*0058*/ 	.word	0x00000001


	//----- nvinfo : EIATTR_CBANK_PARAM_SIZE
	.align		4
.L_19:
        /*005c*/ 	.byte	0x03, 0x19
        /*005e*/ 	.short	0x0014


	//----- nvinfo : EIATTR_PARAM_CBANK
	.align		4
        /*0060*/ 	.byte	0x04, 0x0a
        /*0062*/ 	.short	(.L_21 - .L_20)
	.align		4
.L_20:
        /*0064*/ 	.word	index@(.nv.constant0.triton_poi_fused_convolution_relu_8)
        /*0068*/ 	.short	0x0210
        /*006a*/ 	.short	0x0014


	//----- nvinfo : EIATTR_SW_WAR
	.align		4
.L_21:
        /*006c*/ 	.byte	0x04, 0x36
        /*006e*/ 	.short	(.L_23 - .L_22)
.L_22:
        /*0070*/ 	.word	0x00000008
.L_23:


//--------------------- .nv.callgraph             --------------------------
	.section	.nv.callgraph,"",@"SHT_CUDA_CALLGRAPH"
	.align	4
	.sectionentsize	8
	.align		4
        /*0000*/ 	.word	0x00000000
	.align		4
        /*0004*/ 	.word	0xffffffff
	.align		4
        /*0008*/ 	.word	0x00000000
	.align		4
        /*000c*/ 	.word	0xfffffffe
	.align		4
        /*0010*/ 	.word	0x00000000
	.align		4
        /*0014*/ 	.word	0xfffffffd
	.align		4
        /*0018*/ 	.word	0x00000000
	.align		4
        /*001c*/ 	.word	0xfffffffc


//--------------------- .text.triton_poi_fused_convolution_relu_8 --------------------------
	.section	.text.triton_poi_fused_convolution_relu_8,"ax",@progbits
	.align	128
        .global         triton_poi_fused_convolution_relu_8
        .type           triton_poi_fused_convolution_relu_8,@function
        .size           triton_poi_fused_convolution_relu_8,(.L_x_1 - triton_poi_fused_convolution_relu_8)
        .other          triton_poi_fused_convolution_relu_8,@"STO_CUDA_ENTRY STV_DEFAULT"
triton_poi_fused_convolution_relu_8:
.text.triton_poi_fused_convolution_relu_8:
[----:B------:R-:W0:Y:S01]  /*0000*/  LDC R1, c[0x0][0x28] ;  /* 0x00000a00ff017b82 */ /* 0x000e220000000800 */
[----:B------:R-:W1:Y:S01]  /*0010*/  S2R R0, SR_TID.X ;  /* 0x0000000000007919 */ /* 0x000e620000002100 */
[----:B------:R-:W-:-:S06]  /*0020*/  IMAD.MOV.U32 R4, RZ, RZ, RZ ;  /* 0x000000ffff047224 */ /* 0x000fcc00078e00ff */
[----:B------:R-:W2:Y:S01]  /*0030*/  LDC.64 R12, c[0x0][0x218] ;  /* 0x00008600ff0c7b82 */ /* 0x000ea20000000a00 */
[----:B------:R-:W-:Y:S01]  /*0040*/  IMAD.MOV.U32 R2, RZ, RZ, RZ ;  /* 0x000000ffff027224 */ /* 0x000fe200078e00ff */
[----:B------:R-:W3:Y:S01]  /*0050*/  S2R R3, SR_CTAID.X ;  /* 0x0000000000037919 */ /* 0x000ee20000002500 */
[----:B------:R-:W-:Y:S01]  /*0060*/  IMAD.MOV.U32 R6, RZ, RZ, RZ ;  /* 0x000000ffff067224 */ /* 0x000fe200078e00ff */
[----:B------:R-:W-:Y:S01]  /*0070*/  CS2R R22, SRZ ;  /* 0x0000000000167805 */ /* 0x000fe2000001ff00 */
[----:B------:R-:W-:Y:S01]  /*0080*/  IMAD.MOV.U32 R8, RZ, RZ, RZ ;  /* 0x000000ffff087224 */ /* 0x000fe200078e00ff */
[----:B------:R-:W-:Y:S01]  /*0090*/  ULDC.64 UR4, c[0x0][0x208] ;  /* 0x0000820000047ab9 */ /* 0x000fe20000000a00 */
[----:B------:R-:W-:Y:S02]  /*00a0*/  IMAD.MOV.U32 R25, RZ, RZ, RZ ;  /* 0x000000ffff197224 */ /* 0x000fe400078e00ff */
[----:B-1----:R-:W-:-:S05]  /*00b0*/  IMAD.SHL.U32 R0, R0, 0x4, RZ ;  /* 0x0000000400007824 */ /* 0x002fca00078e00ff */
[----:B------:R-:W-:-:S05]  /*00c0*/  LOP3.LUT R0, R0, 0x1fc, RZ, 0xc0, !PT ;  /* 0x000001fc00007812 */ /* 0x000fca00078ec0ff */
[----:B---3--:R-:W-:-:S04]  /*00d0*/  IMAD R3, R3, 0x400, R0 ;  /* 0x0000040003037824 */ /* 0x008fc800078e0200 */
[C---:B------:R-:W-:Y:S01]  /*00e0*/  VIADD R5, R3.reuse, 0x1 ;  /* 0x0000000103057836 */ /* 0x040fe20000000000 */
[C---:B------:R-:W-:Y:S01]  /*00f0*/  ISETP.GE.AND P1, PT, R3.reuse, 0xd2f00, PT ;  /* 0x000d2f000300780c */ /* 0x040fe20003f26270 */
[----:B------:R-:W-:Y:S02]  /*0100*/  VIADD R7, R3, 0x2 ;  /* 0x0000000203077836 */ /* 0x000fe40000000000 */
[----:B------:R-:W-:-:S04]  /*0110*/  IMAD.HI R17, R5, -0x64a7c8c7, R4 ;  /* 0x9b58373905117827 */ /* 0x000fc800078e0204 */
[C---:B------:R-:W-:Y:S02]  /*0120*/  VIADD R5, R3.reuse, 0x200 ;  /* 0x0000020003057836 */ /* 0x040fe40000000000 */
[----:B------:R-:W-:Y:S01]  /*0130*/  IMAD.HI R15, R3, -0x64a7c8c7, R2 ;  /* 0x9b583739030f7827 */ /* 0x000fe200078e0202 */
[----:B------:R-:W-:Y:S02]  /*0140*/  SHF.R.U32.HI R2, RZ, 0x1f, R17 ;  /* 0x0000001fff027819 */ /* 0x000fe40000011611 */
[C---:B------:R-:W-:Y:S01]  /*0150*/  ISETP.GE.AND P0, PT, R5.reuse, 0xd2f00, PT ;  /* 0x000d2f000500780c */ /* 0x040fe20003f06270 */
[----:B------:R-:W-:Y:S01]  /*0160*/  IMAD.HI R10, R5, -0x64a7c8c7, R4 ;  /* 0x9b583739050a7827 */ /* 0x000fe200078e0204 */
[----:B------:R-:W-:Y:S02]  /*0170*/  SHF.R.U32.HI R0, RZ, 0x1f, R15 ;  /* 0x0000001fff007819 */ /* 0x000fe4000001160f */
[----:B------:R-:W-:Y:S01]  /*0180*/  LEA.HI.SX32 R17, R17, R2, 0x15 ;  /* 0x0000000211117211 */ /* 0x000fe200078faaff */
[----:B------:R-:W-:Y:S01]  /*0190*/  VIADD R5, R3, 0x203 ;  /* 0x0000020303057836 */ /* 0x000fe20000000000 */
[----:B------:R-:W-:Y:S01]  /*01a0*/  LEA.HI.SX32 R15, R15, R0, 0x15 ;  /* 0x000000000f0f7211 */ /* 0x000fe200078faaff */
[----:B------:R-:W-:Y:S01]  /*01b0*/  VIADD R9, R3, 0x3 ;  /* 0x0000000303097836 */ /* 0x000fe20000000000 */
[----:B------:R-:W-:Y:S01]  /*01c0*/  LEA.HI R2, R17, R17, RZ, 0x6 ;  /* 0x0000001111027211 */ /* 0x000fe200078f30ff */
[----:B------:R-:W-:-:S03]  /*01d0*/  IMAD.HI R19, R7, -0x64a7c8c7, R6 ;  /* 0x9b58373907137827 */ /* 0x000fc600078e0206 */
[----:B------:R-:W-:Y:S01]  /*01e0*/  LOP3.LUT R2, R2, 0xffffffc0, RZ, 0xc0, !PT ;  /* 0xffffffc002027812 */ /* 0x000fe200078ec0ff */
[----:B------:R-:W-:Y:S01]  /*01f0*/  IMAD.HI R5, R5, -0x64a7c8c7, R4 ;  /* 0x9b58373905057827 */ /* 0x000fe200078e0204 */
[----:B------:R-:W-:-:S03]  /*0200*/  SHF.R.U32.HI R4, RZ, 0x1f, R19 ;  /* 0x0000001fff047819 */ /* 0x000fc60000011613 */
[----:B------:R-:W-:Y:S01]  /*0210*/  VIADD R7, R3, 0x201 ;  /* 0x0000020103077836 */ /* 0x000fe20000000000 */
[----:B------:R-:W-:Y:S01]  /*0220*/  SHF.R.U32.HI R0, RZ, 0x1f, R5 ;  /* 0x0000001fff007819 */ /* 0x000fe20000011605 */
[----:B------:R-:W-:Y:S01]  /*0230*/  IMAD.HI R21, R9, -0x64a7c8c7, R8 ;  /* 0x9b58373909157827 */ /* 0x000fe200078e0208 */
[----:B------:R-:W-:Y:S02]  /*0240*/  LEA.HI.SX32 R19, R19, R4, 0x15 ;  /* 0x0000000413137211 */ /* 0x000fe400078faaff */
[----:B------:R-:W-:Y:S01]  /*0250*/  LEA.HI.SX32 R27, R5, R0, 0x15 ;  /* 0x00000000051b7211 */ /* 0x000fe200078faaff */
[----:B------:R-:W-:Y:S01]  /*0260*/  IMAD.HI R7, R7, -0x64a7c8c7, R6 ;  /* 0x9b58373907077827 */ /* 0x000fe200078e0206 */
[----:B------:R-:W-:Y:S01]  /*0270*/  SHF.R.U32.HI R6, RZ, 0x1f, R21 ;  /* 0x0000001fff067819 */ /* 0x000fe20000011615 */
[----:B------:R-:W1:Y:S01]  /*0280*/  LDC.64 R4, c[0x0][0x210] ;  /* 0x00008400ff047b82 */ /* 0x000e620000000a00 */
[----:B------:R-:W-:Y:S01]  /*0290*/  LEA.HI R0, R15, R15, RZ, 0x6 ;  /* 0x0000000f0f007211 */ /* 0x000fe200078f30ff */
[----:B------:R-:W-:Y:S01]  /*02a0*/  VIADD R9, R3, 0x202 ;  /* 0x0000020203097836 */ /* 0x000fe20000000000 */
[----:B------:R-:W-:Y:S01]  /*02b0*/  SHF.R.U32.HI R24, RZ, 0x1f, R7 ;  /* 0x0000001fff187819 */ /* 0x000fe20000011607 */
[----:B------:R-:W-:Y:S01]  /*02c0*/  IMAD.IADD R17, R17, 0x1, -R2 ;  /* 0x0000000111117824 */ /* 0x000fe200078e0a02 */
[----:B------:R-:W-:Y:S01]  /*02d0*/  LEA.HI.SX32 R21, R21, R6, 0x15 ;  /* 0x0000000615157211 */ /* 0x000fe200078faaff */
[----:B------:R-:W-:Y:S01]  /*02e0*/  IMAD.HI R8, R9, -0x64a7c8c7, R8 ;  /* 0x9b58373909087827 */ /* 0x000fe200078e0208 */
[----:B------:R-:W-:-:S02]  /*02f0*/  LOP3.LUT R0, R0, 0xffffffc0, RZ, 0xc0, !PT ;  /* 0xffffffc000007812 */ /* 0x000fc400078ec0ff */
[----:B------:R-:W-:Y:S01]  /*0300*/  LEA.HI.SX32 R24, R7, R24, 0x15 ;  /* 0x0000001807187211 */ /* 0x000fe200078faaff */
[----:B--2---:R-:W-:Y:S01]  /*0310*/  IMAD.WIDE R16, R17, 0x4, R12 ;  /* 0x0000000411107825 */ /* 0x004fe200078e020c */
[----:B------:R-:W-:Y:S02]  /*0320*/  LEA.HI R6, R19, R19, RZ, 0x6 ;  /* 0x0000001313067211 */ /* 0x000fe400078f30ff */
[----:B------:R-:W-:Y:S01]  /*0330*/  LEA.HI R7, R21, R21, RZ, 0x6 ;  /* 0x0000001515077211 */ /* 0x000fe200078f30ff */
[----:B------:R-:W-:Y:S01]  /*0340*/  IMAD.IADD R15, R15, 0x1, -R0 ;  /* 0x000000010f0f7824 */ /* 0x000fe200078e0a00 */
[----:B------:R-:W-:Y:S01]  /*0350*/  SHF.R.U32.HI R29, RZ, 0x1f, R8 ;  /* 0x0000001fff1d7819 */ /* 0x000fe20000011608 */
[----:B------:R-:W2:Y:S01]  /*0360*/  @!P1 LDG.E.EL R22, desc[UR4][R16.64] ;  /* 0x0000000410169981 */ /* 0x000ea2000c2e1900 */
[----:B------:R-:W-:Y:S01]  /*0370*/  SHF.R.U32.HI R9, RZ, 0x1f, R10 ;  /* 0x0000001fff097819 */ /* 0x000fe2000001160a */
[----:B------:R-:W-:Y:S01]  /*0380*/  IMAD.WIDE R14, R15, 0x4, R12 ;  /* 0x000000040f0e7825 */ /* 0x000fe200078e020c */
[----:B------:R-:W-:-:S02]  /*0390*/  LOP3.LUT R6, R6, 0xffffffc0, RZ, 0xc0, !PT ;  /* 0xffffffc006067812 */ /* 0x000fc400078ec0ff */
[----:B------:R-:W-:Y:S02]  /*03a0*/  LOP3.LUT R0, R7, 0xffffffc0, RZ, 0xc0, !PT ;  /* 0xffffffc007007812 */ /* 0x000fe400078ec0ff */
[----:B------:R-:W-:Y:S01]  /*03b0*/  LEA.HI.SX32 R29, R8, R29, 0x15 ;  /* 0x0000001d081d7211 */ /* 0x000fe200078faaff */
[----:B------:R-:W-:Y:S01]  /*03c0*/  IMAD.IADD R19, R19, 0x1, -R6 ;  /* 0x0000000113137824 */ /* 0x000fe200078e0a06 */
[----:B------:R-:W-:Y:S01]  /*03d0*/  LEA.HI.SX32 R9, R10, R9, 0x15 ;  /* 0x000000090a097211 */ /* 0x000fe200078faaff */
[----:B------:R-:W-:Y:S01]  /*03e0*/  IMAD.IADD R21, R21, 0x1, -R0 ;  /* 0x0000000115157824 */ /* 0x000fe200078e0a00 */
[----:B------:R-:W-:Y:S01]  /*03f0*/  LEA.HI R2, R24, R24, RZ, 0x6 ;  /* 0x0000001818027211 */ /* 0x000fe200078f30ff */
[--C-:B------:R-:W-:Y:S01]  /*0400*/  IMAD.WIDE R18, R19, 0x4, R12.reuse ;  /* 0x0000000413127825 */ /* 0x100fe200078e020c */
[----:B------:R-:W-:Y:S01]  /*0410*/  LEA.HI R6, R29, R29, RZ, 0x6 ;  /* 0x0000001d1d067211 */ /* 0x000fe200078f30ff */
[----:B------:R3:W4:Y:S01]  /*0420*/  @!P1 LDG.E.EL R25, desc[UR4][R14.64] ;  /* 0x000000040e199981 */ /* 0x000722000c2e1900 */
[----:B------:R-:W-:Y:S01]  /*0430*/  LEA.HI R0, R9, R9, RZ, 0x6 ;  /* 0x0000000909007211 */ /* 0x000fe200078f30ff */
[----:B------:R-:W-:Y:S01]  /*0440*/  IMAD.WIDE R20, R21, 0x4, R12 ;  /* 0x0000000415147825 */ /* 0x000fe200078e020c */
[----:B------:R-:W-:Y:S01]  /*0450*/  LOP3.LUT R7, R2, 0xffffffc0, RZ, 0xc0, !PT ;  /* 0xffffffc002077812 */ /* 0x000fe200078ec0ff */
[----:B------:R-:W5:Y:S01]  /*0460*/  @!P1 LDG.E.EL R23, desc[UR4][R18.64] ;  /* 0x0000000412179981 */ /* 0x000f62000c2e1900 */
[----:B------:R-:W-:Y:S01]  /*0470*/  LOP3.LUT R6, R6, 0xffffffc0, RZ, 0xc0, !PT ;  /* 0xffffffc006067812 */ /* 0x000fe200078ec0ff */
[----:B-1----:R-:W-:Y:S01]  /*0480*/  IMAD.WIDE R2, R3, 0x4, R4 ;  /* 0x0000000403027825 */ /* 0x002fe200078e0204 */
[----:B------:R-:W-:-:S02]  /*0490*/  LOP3.LUT R0, R0, 0xffffffc0, RZ, 0xc0, !PT ;  /* 0xffffffc000007812 */ /* 0x000fc400078ec0ff */
[----:B------:R-:W-:Y:S02]  /*04a0*/  CS2R R4, SRZ ;  /* 0x0000000000047805 */ /* 0x000fe4000001ff00 */
[----:B------:R-:W-:Y:S01]  /*04b0*/  LEA.HI R8, R27, R27, RZ, 0x6 ;  /* 0x0000001b1b087211 */ /* 0x000fe200078f30ff */
[----:B------:R-:W-:Y:S02]  /*04c0*/  IMAD.IADD R24, R24, 0x1, -R7 ;  /* 0x0000000118187824 */ /* 0x000fe400078e0a07 */
[----:B------:R-:W-:Y:S01]  /*04d0*/  IMAD.IADD R29, R29, 0x1, -R6 ;  /* 0x000000011d1d7824 */ /* 0x000fe200078e0a06 */
[----:B------:R-:W-:Y:S01]  /*04e0*/  CS2R R6, SRZ ;  /* 0x0000000000067805 */ /* 0x000fe2000001ff00 */
[----:B------:R-:W-:Y:S01]  /*04f0*/  IMAD.IADD R9, R9, 0x1, -R0 ;  /* 0x0000000109097824 */ /* 0x000fe200078e0a00 */
[----:B------:R-:W-:Y:S01]  /*0500*/  LOP3.LUT R8, R8, 0xffffffc0, RZ, 0xc0, !PT ;  /* 0xffffffc008087812 */ /* 0x000fe200078ec0ff */
[----:B------:R-:W-:-:S03]  /*0510*/  IMAD.MOV.U32 R0, RZ, RZ, RZ ;  /* 0x000000ffff007224 */ /* 0x000fc600078e00ff */
[----:B------:R-:W4:Y:S01]  /*0520*/  @!P1 LDG.E.128 R4, desc[UR4][R2.64] ;  /* 0x0000000402049981 */ /* 0x000f22000c1e1d00 */
[----:B------:R-:W-:-:S03]  /*0530*/  IMAD.IADD R27, R27, 0x1, -R8 ;  /* 0x000000011b1b7824 */ /* 0x000fc600078e0a08 */
[----:B------:R1:W5:Y:S01]  /*0540*/  @!P1 LDG.E.EL R0, desc[UR4][R20.64] ;  /* 0x0000000414009981 */ /* 0x000362000c2e1900 */
[--C-:B---3--:R-:W-:Y:S01]  /*0550*/  IMAD.WIDE R14, R9, 0x4, R12.reuse ;  /* 0x00000004090e7825 */ /* 0x108fe200078e020c */
[----:B------:R-:W-:Y:S02]  /*0560*/  CS2R R8, SRZ ;  /* 0x0000000000087805 */ /* 0x000fe4000001ff00 */
[----:B------:R-:W-:Y:S01]  /*0570*/  CS2R R10, SRZ ;  /* 0x00000000000a7805 */ /* 0x000fe2000001ff00 */
[----:B------:R-:W-:Y:S02]  /*0580*/  IMAD.MOV.U32 R26, RZ, RZ, RZ ;  /* 0x000000ffff1a7224 */ /* 0x000fe400078e00ff */
[----:B------:R-:W-:Y:S02]  /*0590*/  IMAD.MOV.U32 R28, RZ, RZ, RZ ;  /* 0x000000ffff1c7224 */ /* 0x000fe400078e00ff */
[--C-:B------:R-:W-:Y:S01]  /*05a0*/  IMAD.WIDE R16, R24, 0x4, R12.reuse ;  /* 0x0000000418107825 */ /* 0x100fe200078e020c */
[----:B------:R-:W3:Y:S03]  /*05b0*/  @!P0 LDG.E.128 R8, desc[UR4][R2.64+0x800] ;  /* 0x0008000402088981 */ /* 0x000ee6000c1e1d00 */
[----:B-1----:R-:W-:Y:S01]  /*05c0*/  IMAD.MOV.U32 R20, RZ, RZ, RZ ;  /* 0x000000ffff147224 */ /* 0x002fe200078e00ff */
[----:B------:R1:W3:Y:S01]  /*05d0*/  @!P0 LDG.E.EL R26, desc[UR4][R14.64] ;  /* 0x000000040e1a8981 */ /* 0x0002e2000c2e1900 */
[----:B0-----:R-:W-:-:S04]  /*05e0*/  IMAD.WIDE R18, R29, 0x4, R12 ;  /* 0x000000041d127825 */ /* 0x001fc800078e020c */
[----:B------:R-:W-:Y:S01]  /*05f0*/  IMAD.MOV.U32 R24, RZ, RZ, RZ ;  /* 0x000000ffff187224 */ /* 0x000fe200078e00ff */
[----:B------:R-:W3:Y:S01]  /*0600*/  @!P0 LDG.E.EL R20, desc[UR4][R16.64] ;  /* 0x0000000410148981 */ /* 0x000ee2000c2e1900 */
[----:B------:R-:W-:-:S03]  /*0610*/  IMAD.WIDE R12, R27, 0x4, R12 ;  /* 0x000000041b0c7825 */ /* 0x000fc600078e020c */
[----:B------:R-:W3:Y:S04]  /*0620*/  @!P0 LDG.E.EL R28, desc[UR4][R18.64] ;  /* 0x00000004121c8981 */ /* 0x000ee8000c2e1900 */
[----:B------:R-:W3:Y:S01]  /*0630*/  @!P0 LDG.E.EL R24, desc[UR4][R12.64] ;  /* 0x000000040c188981 */ /* 0x000ee2000c2e1900 */
[----:B----4-:R-:W-:Y:S01]  /*0640*/  FSETP.GEU.AND P5, PT, R4, -R25, PT ;  /* 0x800000190400720b */ /* 0x010fe20003fae000 */
[----:B------:R-:W-:Y:S01]  /*0650*/  FADD R4, R25, R4 ;  /* 0x0000000419047221 */ /* 0x000fe20000000000 */
[----:B--2---:R-:W-:Y:S01]  /*0660*/  FSETP.GEU.AND P4, PT, R5, -R22, PT ;  /* 0x800000160500720b */ /* 0x004fe20003f8e000 */
[----:B------:R-:W-:Y:S01]  /*0670*/  FADD R5, R22, R5 ;  /* 0x0000000516057221 */ /* 0x000fe20000000000 */
[----:B-----5:R-:W-:Y:S01]  /*0680*/  FSETP.GEU.AND P3, PT, R6, -R23, PT ;  /* 0x800000170600720b */ /* 0x020fe20003f6e000 */
[----:B------:R-:W-:Y:S01]  /*0690*/  FADD R6, R23, R6 ;  /* 0x0000000617067221 */ /* 0x000fe20000000000 */
[----:B-1----:R-:W-:Y:S01]  /*06a0*/  FADD R14, R0, R7 ;  /* 0x00000007000e7221 */ /* 0x002fe20000000000 */
[----:B------:R-:W-:-:S02]  /*06b0*/  FSETP.GEU.AND P2, PT, R7, -R0, PT ;  /* 0x800000000700720b */ /* 0x000fc40003f4e000 */
[----:B------:R-:W-:Y:S02]  /*06c0*/  SEL R4, R4, RZ, P5 ;  /* 0x000000ff04047207 */ /* 0x000fe40002800000 */
[----:B------:R-:W-:Y:S02]  /*06d0*/  SEL R5, R5, RZ, P4 ;  /* 0x000000ff05057207 */ /* 0x000fe40002000000 */
[----:B------:R-:W-:Y:S02]  /*06e0*/  SEL R6, R6, RZ, P3 ;  /* 0x000000ff06067207 */ /* 0x000fe40001800000 */
[----:B------:R-:W-:Y:S02]  /*06f0*/  SEL R7, R14, RZ, P2 ;  /* 0x000000ff0e077207 */ /* 0x000fe40001000000 */
[----:B---3--:R-:W-:Y:S01]  /*0700*/  FSETP.GEU.AND P4, PT, R8, -R26, PT ;  /* 0x8000001a0800720b */ /* 0x008fe20003f8e000 */
[----:B------:R-:W-:Y:S02]  /*0710*/  FADD R8, R26, R8 ;  /* 0x000000081a087221 */ /* 0x000fe40000000000 */
[----:B------:R0:W-:Y:S01]  /*0720*/  @!P1 STG.E.128 desc[UR4][R2.64], R4 ;  /* 0x0000000402009986 */ /* 0x0001e2000c101d04 */
[----:B------:R-:W-:Y:S01]  /*0730*/  FSETP.GEU.AND P3, PT, R9, -R20, PT ;  /* 0x800000140900720b */ /* 0x000fe20003f6e000 */
[----:B------:R-:W-:Y:S01]  /*0740*/  FADD R9, R20, R9 ;  /* 0x0000000914097221 */ /* 0x000fe20000000000 */
[----:B------:R-:W-:Y:S01]  /*0750*/  FSETP.GEU.AND P2, PT, R10, -R28, PT ;  /* 0x8000001c0a00720b */ /* 0x000fe20003f4e000 */
[----:B------:R-:W-:Y:S01]  /*0760*/  FADD R10, R28, R10 ;  /* 0x0000000a1c0a7221 */ /* 0x000fe20000000000 */
[----:B------:R-:W-:Y:S01]  /*0770*/  FADD R0, R24, R11 ;  /* 0x0000000b18007221 */ /* 0x000fe20000000000 */
[----:B------:R-:W-:-:S02]  /*0780*/  FSETP.GEU.AND P1, PT, R11, -R24, PT ;  /* 0x800000180b00720b */ /* 0x000fc40003f2e000 */
[----:B------:R-:W-:Y:S02]  /*0790*/  SEL R8, R8, RZ, P4 ;  /* 0x000000ff08087207 */ /* 0x000fe40002000000 */
[----:B------:R-:W-:Y:S02]  /*07a0*/  SEL R9, R9, RZ, P3 ;  /* 0x000000ff09097207 */ /* 0x000fe40001800000 */
[----:B------:R-:W-:Y:S02]  /*07b0*/  SEL R10, R10, RZ, P2 ;  /* 0x000000ff0a0a7207 */ /* 0x000fe40001000000 */
[----:B------:R-:W-:Y:S01]  /*07c0*/  SEL R11, R0, RZ, P1 ;  /* 0x000000ff000b7207 */ /* 0x000fe20000800000 */
[----:B0-----:R-:W-:Y:S06]  /*07d0*/  @P0 EXIT ;  /* 0x000000000000094d */ /* 0x001fec0003800000 */
[----:B------:R-:W-:Y:S01]  /*07e0*/  STG.E.128 desc[UR4][R2.64+0x800], R8 ;  /* 0x0008000802007986 */ /* 0x000fe2000c101d04 */
[----:B------:R-:W-:Y:S05]  /*07f0*/  EXIT ;  /* 0x000000000000794d */ /* 0x000fea0003800000 */
.L_x_0:
[----:B------:R-:W-:-:S00]  /*0800*/  BRA `(.L_x_0) ;  /* 0xfffffffc00fc7947 */ /* 0x000fc0000383ffff */
[----:B------:R-:W-:-:S00]  /*0810*/  NOP ;  /* 0x0000000000007918 */ /* 0x000fc00000000000 */
        /* <DEDUP_REMOVED lines=14> */
.L_x_1:


//--------------------- .nv.constant0.triton_poi_fused_convolution_relu_8 --------------------------
	.section	.nv.constant0.triton_poi_fused_convolution_relu_8,"a",@progbits
	.sectionflags	@""
	.align	4
.nv.constant0.triton_poi_fused_convolution_relu_8:
	.zero		548
